//
// Generated by NVIDIA NVVM Compiler
//
// Compiler Build ID: CL-36424714
// Cuda compilation tools, release 13.0, V13.0.88
// Based on NVVM 20.0.0
//

.version 9.0
.target sm_100
.address_size 64

	// .globl	_Z11calculatePIifffPf

.visible .entry _Z11calculatePIifffPf(
	.param .u32 _Z11calculatePIifffPf_param_0,
	.param .f32 _Z11calculatePIifffPf_param_1,
	.param .f32 _Z11calculatePIifffPf_param_2,
	.param .f32 _Z11calculatePIifffPf_param_3,
	.param .u64 .ptr .align 1 _Z11calculatePIifffPf_param_4
)
{
	.reg .b32 	%r<7>;
	.reg .b32 	%f<8>;
	.reg .b64 	%rd<5>;
	.reg .b64 	%fd<6>;

	ld.param.f32 	%f1, [_Z11calculatePIifffPf_param_1];
	ld.param.f32 	%f2, [_Z11calculatePIifffPf_param_3];
	ld.param.u64 	%rd1, [_Z11calculatePIifffPf_param_4];
	cvta.to.global.u64 	%rd2, %rd1;
	cvt.f64.f32 	%fd1, %f1;
	cvt.f64.f32 	%fd2, %f2;
	mov.u32 	%r1, %ctaid.x;
	mov.u32 	%r2, %ntid.x;
	mov.u32 	%r3, %tid.x;
	mad.lo.s32 	%r4, %r1, %r2, %r3;
	cvt.rn.f64.u32 	%fd3, %r4;
	add.f64 	%fd4, %fd3, 0d3FE0000000000000;
	fma.rn.f64 	%fd5, %fd4, %fd2, %fd1;
	cvt.rn.f32.f64 	%f3, %fd5;
	mul.f32 	%f4, %f3, %f3;
	mov.f32 	%f5, 0f3F800000;
	sub.f32 	%f6, %f5, %f4;
	sqrt.rn.f32 	%f7, %f6;
	shl.b32 	%r5, %r1, 10;
	or.b32  	%r6, %r5, %r3;
	mul.wide.u32 	%rd3, %r6, 4;
	add.s64 	%rd4, %rd2, %rd3;
	st.global.f32 	[%rd4], %f7;
	ret;

}
	// .globl	_Z14calculateDzetaPff
.visible .entry _Z14calculateDzetaPff(
	.param .u64 .ptr .align 1 _Z14calculateDzetaPff_param_0,
	.param .f32 _Z14calculateDzetaPff_param_1
)
{
	.reg .pred 	%p<15>;
	.reg .b32 	%r<17>;
	.reg .b32 	%f<68>;
	.reg .b64 	%rd<5>;

	ld.param.u64 	%rd1, [_Z14calculateDzetaPff_param_0];
	ld.param.f32 	%f8, [_Z14calculateDzetaPff_param_1];
	mov.u32 	%r3, %ctaid.x;
	shl.b32 	%r4, %r3, 10;
	mov.u32 	%r5, %tid.x;
	or.b32  	%r1, %r4, %r5;
	add.s32 	%r2, %r1, 1;
	cvt.rn.f32.u32 	%f1, %r2;
	neg.f32 	%f2, %f8;
	abs.f32 	%f3, %f1;
	setp.eq.s32 	%p1, %r1, 0;
	setp.eq.f32 	%p2, %f8, 0f00000000;
	or.pred  	%p3, %p1, %p2;
	mov.f32 	%f67, 0f3F800000;
	@%p3 bra 	$L__BB1_5;
	setp.num.f32 	%p4, %f3, %f3;
	abs.f32 	%f10, %f2;
	setp.num.f32 	%p5, %f10, %f10;
	and.pred  	%p6, %p4, %p5;
	@%p6 bra 	$L__BB1_3;
	add.rn.f32 	%f67, %f1, %f2;
	bra.uni 	$L__BB1_5;
$L__BB1_3:
	setp.lt.f32 	%p7, %f3, 0f00800000;
	mul.f32 	%f12, %f3, 0f4B800000;
	selp.f32 	%f13, %f12, %f3, %p7;
	mov.b32 	%r6, %f13;
	add.s32 	%r7, %r6, -1060439283;
	and.b32  	%r8, %r7, -8388608;
	sub.s32 	%r9, %r6, %r8;
	mov.b32 	%f14, %r9;
	cvt.rn.f32.s32 	%f15, %r8;
	selp.f32 	%f16, 0fC1C00000, 0f00000000, %p7;
	fma.rn.f32 	%f17, %f15, 0f34000000, %f16;
	add.f32 	%f18, %f14, 0fBF800000;
	add.f32 	%f19, %f14, 0f3F800000;
	rcp.approx.ftz.f32 	%f20, %f19;
	add.f32 	%f21, %f18, %f18;
	mul.f32 	%f22, %f21, %f20;
	mul.f32 	%f23, %f22, %f22;
	neg.f32 	%f24, %f22;
	sub.f32 	%f25, %f18, %f22;
	add.f32 	%f26, %f25, %f25;
	fma.rn.f32 	%f27, %f24, %f18, %f26;
	mul.rn.f32 	%f28, %f20, %f27;
	fma.rn.f32 	%f29, %f23, 0f3A2C32E4, 0f3B52E7DB;
	fma.rn.f32 	%f30, %f29, %f23, 0f3C93BB73;
	fma.rn.f32 	%f31, %f30, %f23, 0f3DF6384F;
	mul.rn.f32 	%f32, %f31, %f23;
	fma.rn.f32 	%f33, %f22, 0f3FB8AA3B, %f17;
	mul.f32 	%f34, %f32, 0f40400000;
	sub.f32 	%f35, %f17, %f33;
	fma.rn.f32 	%f36, %f22, 0f3FB8AA3B, %f35;
	fma.rn.f32 	%f37, %f28, 0f3FB8AA3B, %f36;
	fma.rn.f32 	%f38, %f22, 0f32A55E34, %f37;
	fma.rn.f32 	%f39, %f34, %f28, %f38;
	fma.rn.f32 	%f40, %f32, %f22, %f39;
	add.rn.f32 	%f41, %f33, %f40;
	mul.rn.f32 	%f42, %f41, %f2;
	cvt.rni.f32.f32 	%f43, %f42;
	sub.f32 	%f44, %f42, %f43;
	neg.f32 	%f45, %f42;
	fma.rn.f32 	%f46, %f41, %f2, %f45;
	neg.f32 	%f47, %f33;
	add.rn.f32 	%f48, %f41, %f47;
	neg.f32 	%f49, %f48;
	add.rn.f32 	%f50, %f40, %f49;
	fma.rn.f32 	%f51, %f50, %f2, %f46;
	add.f32 	%f52, %f44, %f51;
	setp.gt.f32 	%p8, %f43, 0f00000000;
	selp.b32 	%r10, 0, -2097152000, %p8;
	setp.ne.s32 	%p9, %r2, 0;
	setp.neu.f32 	%p10, %f3, 0f7F800000;
	setp.lt.f32 	%p11, %f42, 0f00000000;
	selp.f32 	%f53, 0f00000000, 0f7F800000, %p11;
	abs.f32 	%f54, %f42;
	setp.gt.f32 	%p12, %f54, 0f43180000;
	cvt.rzi.s32.f32 	%r11, %f43;
	shl.b32 	%r12, %r11, 23;
	sub.s32 	%r13, %r12, %r10;
	mov.b32 	%f55, %r13;
	add.s32 	%r14, %r10, 2130706432;
	mov.b32 	%f56, %r14;
	fma.rn.f32 	%f57, %f52, 0f391FCB8E, 0f3AAF85ED;
	fma.rn.f32 	%f58, %f57, %f52, 0f3C1D9856;
	fma.rn.f32 	%f59, %f58, %f52, 0f3D6357BB;
	fma.rn.f32 	%f60, %f59, %f52, 0f3E75FDEC;
	fma.rn.f32 	%f61, %f60, %f52, 0f3F317218;
	fma.rn.f32 	%f62, %f61, %f52, 0f3F800000;
	mul.f32 	%f63, %f62, %f56;
	mul.f32 	%f64, %f63, %f55;
	selp.f32 	%f67, %f53, %f64, %p12;
	and.pred  	%p13, %p9, %p10;
	@%p13 bra 	$L__BB1_5;
	add.f32 	%f65, %f1, %f1;
	mov.b32 	%r15, %f65;
	setp.gt.f32 	%p14, %f8, 0f00000000;
	xor.b32  	%r16, %r15, 2139095040;
	mov.b32 	%f66, %r16;
	selp.f32 	%f67, %f66, %f65, %p14;
$L__BB1_5:
	cvta.to.global.u64 	%rd2, %rd1;
	mul.wide.u32 	%rd3, %r1, 4;
	add.s64 	%rd4, %rd2, %rd3;
	st.global.f32 	[%rd4], %f67;
	ret;

}


// ===== COMPILED SASS (sm_100) =====

	.target	sm_100

	.elftype	@"ET_EXEC"


//--------------------- .note.nv.tkinfo           --------------------------
	.section	.note.nv.tkinfo,"",@"SHT_NOTE"
	.sectionflags	@"SHF_NOTE_NV_TKINFO"
	.tkinfo
        /*0018*/ 	.word	0x00000002
        /*0030*/ 	.string	""
        /*0030*/ 	.string	"ptxas"
        /*0030*/ 	.string	"Cuda compilation tools, release 13.0, V13.0.88"
        /*0030*/ 	.string	"Build cuda_13.0.r13.0/compiler.36424714_0"
        /*0030*/ 	.string	"-arch sm_100 -m 64 "



//--------------------- .note.nv.cuinfo           --------------------------
	.section	.note.nv.cuinfo,"",@"SHT_NOTE"
	.sectionflags	@"SHF_NOTE_NV_CUINFO"
        /*0018*/ 	.short	0x0002
        /*001a*/ 	.short	0x0064
        /*001c*/ 	.short	0x0082
	.zero		2


//--------------------- .nv.info                  --------------------------
	.section	.nv.info,"",@"SHT_CUDA_INFO"
	.align	4


	//----- nvinfo : EIATTR_REGCOUNT
	.align		4
        /*0000*/ 	.byte	0x04, 0x2f
        /*0002*/ 	.short	(.L_1 - .L_0)
	.align		4
.L_0:
        /*0004*/ 	.word	index@(_Z11calculatePIifffPf)
        /*0008*/ 	.word	0x0000000c


	//----- nvinfo : EIATTR_FRAME_SIZE
	.align		4
.L_1:
        /*000c*/ 	.byte	0x04, 0x11
        /*000e*/ 	.short	(.L_3 - .L_2)
	.align		4
.L_2:
        /*0010*/ 	.word	index@($__internal_0_$__cuda_sm20_sqrt_rn_f32_slowpath)
        /*0014*/ 	.word	0x00000000


	//----- nvinfo : EIATTR_FRAME_SIZE
	.align		4
.L_3:
        /*0018*/ 	.byte	0x04, 0x11
        /*001a*/ 	.short	(.L_5 - .L_4)
	.align		4
.L_4:
        /*001c*/ 	.word	index@(_Z11calculatePIifffPf)
        /*0020*/ 	.word	0x00000000


	//----- nvinfo : EIATTR_REGCOUNT
	.align		4
.L_5:
        /*0024*/ 	.byte	0x04, 0x2f
        /*0026*/ 	.short	(.L_7 - .L_6)
	.align		4
.L_6:
        /*0028*/ 	.word	index@(_Z14calculateDzetaPff)
        /*002c*/ 	.word	0x00000011


	//----- nvinfo : EIATTR_FRAME_SIZE
	.align		4
.L_7:
        /*0030*/ 	.byte	0x04, 0x11
        /*0032*/ 	.short	(.L_9 - .L_8)
	.align		4
.L_8:
        /*0034*/ 	.word	index@(_Z14calculateDzetaPff)
        /*0038*/ 	.word	0x00000000


	//----- nvinfo : EIATTR_MIN_STACK_SIZE
	.align		4
.L_9:
        /*003c*/ 	.byte	0x04, 0x12
        /*003e*/ 	.short	(.L_11 - .L_10)
	.align		4
.L_10:
        /*0040*/ 	.word	index@(_Z14calculateDzetaPff)
        /*0044*/ 	.word	0x00000000


	//----- nvinfo : EIATTR_MIN_STACK_SIZE
	.align		4
.L_11:
        /*0048*/ 	.byte	0x04, 0x12
        /*004a*/ 	.short	(.L_13 - .L_12)
	.align		4
.L_12:
        /*004c*/ 	.word	index@(_Z11calculatePIifffPf)
        /*0050*/ 	.word	0x00000000
.L_13:


//--------------------- .nv.compat                --------------------------
	.section	.nv.compat,"",@"SHT_CUDA_COMPAT_INFO"
	.align	4
        /*0000*/ 	.byte	0x02, 0x09, 0x00, 0x00, 0x02, 0x02, 0x01, 0x00, 0x02, 0x05, 0x05, 0x00, 0x03, 0x07, 0x01, 0x01
        /*0010*/ 	.byte	0x02, 0x03, 0x00, 0x00, 0x02, 0x06, 0x01, 0x00, 0x04, 0x0b, 0x08, 0x00, 0x01, 0x00, 0x00, 0x00
        /*0020*/ 	.byte	0x00, 0x00, 0x00, 0x00


//--------------------- .nv.info._Z14calculateDzetaPff --------------------------
	.section	.nv.info._Z14calculateDzetaPff,"",@"SHT_CUDA_INFO"
	.sectionflags	@""
	.align	4


	//----- nvinfo : EIATTR_CUDA_API_VERSION
	.align		4
        /*0000*/ 	.byte	0x04, 0x37
        /*0002*/ 	.short	(.L_15 - .L_14)
.L_14:
        /*0004*/ 	.word	0x00000082


	//----- nvinfo : EIATTR_KPARAM_INFO
	.align		4
.L_15:
        /*0008*/ 	.byte	0x04, 0x17
        /*000a*/ 	.short	(.L_17 - .L_16)
.L_16:
        /*000c*/ 	.word	0x00000000
        /*0010*/ 	.short	0x0001
        /*0012*/ 	.short	0x0008
        /*0014*/ 	.byte	0x00, 0xf0, 0x11, 0x00


	//----- nvinfo : EIATTR_KPARAM_INFO
	.align		4
.L_17:
        /*0018*/ 	.byte	0x04, 0x17
        /*001a*/ 	.short	(.L_19 - .L_18)
.L_18:
        /*001c*/ 	.word	0x00000000
        /*0020*/ 	.short	0x0000
        /*0022*/ 	.short	0x0000
        /*0024*/ 	.byte	0x00, 0xf5, 0x21, 0x00


	//----- nvinfo : EIATTR_SPARSE_MMA_MASK
	.align		4
.L_19:
        /*0028*/ 	.byte	0x03, 0x50
        /*002a*/ 	.short	0x0000


	//----- nvinfo : EIATTR_MAXREG_COUNT
	.align		4
        /*002c*/ 	.byte	0x03, 0x1b
        /*002e*/ 	.short	0x00ff


	//----- nvinfo : EIATTR_MERCURY_ISA_VERSION
	.align		4
        /*0030*/ 	.byte	0x03, 0x5f
        /*0032*/ 	.short	0x0101


	//----- nvinfo : EIATTR_VRC_CTA_INIT_COUNT
	.align		4
        /*0034*/ 	.byte	0x02, 0x4a
	.zero		1
	.zero		1


	//----- nvinfo : EIATTR_EXIT_INSTR_OFFSETS
	.align		4
        /*0038*/ 	.byte	0x04, 0x1c
        /*003a*/ 	.short	(.L_21 - .L_20)


	//   ....[0]....
.L_20:
        /*003c*/ 	.word	0x00000550


	//----- nvinfo : EIATTR_CRS_STACK_SIZE
	.align		4
.L_21:
        /*0040*/ 	.byte	0x04, 0x1e
        /*0042*/ 	.short	(.L_23 - .L_22)
.L_22:
        /*0044*/ 	.word	0x00000000


	//----- nvinfo : EIATTR_CBANK_PARAM_SIZE
	.align		4
.L_23:
        /*0048*/ 	.byte	0x03, 0x19
        /*004a*/ 	.short	0x000c


	//----- nvinfo : EIATTR_PARAM_CBANK
	.align		4
        /*004c*/ 	.byte	0x04, 0x0a
        /*004e*/ 	.short	(.L_25 - .L_24)
	.align		4
.L_24:
        /*0050*/ 	.word	index@(.nv.constant0._Z14calculateDzetaPff)
        /*0054*/ 	.short	0x0380
        /*0056*/ 	.short	0x000c


	//----- nvinfo : EIATTR_SW_WAR
	.align		4
.L_25:
        /*0058*/ 	.byte	0x04, 0x36
        /*005a*/ 	.short	(.L_27 - .L_26)
.L_26:
        /*005c*/ 	.word	0x00000008
.L_27:


//--------------------- .nv.info._Z11calculatePIifffPf --------------------------
	.section	.nv.info._Z11calculatePIifffPf,"",@"SHT_CUDA_INFO"
	.sectionflags	@""
	.align	4


	//----- nvinfo : EIATTR_CUDA_API_VERSION
	.align		4
        /*0000*/ 	.byte	0x04, 0x37
        /*0002*/ 	.short	(.L_29 - .L_28)
.L_28:
        /*0004*/ 	.word	0x00000082


	//----- nvinfo : EIATTR_KPARAM_INFO
	.align		4
.L_29:
        /*0008*/ 	.byte	0x04, 0x17
        /*000a*/ 	.short	(.L_31 - .L_30)
.L_30:
        /*000c*/ 	.word	0x00000000
        /*0010*/ 	.short	0x0004
        /*0012*/ 	.short	0x0010
        /*0014*/ 	.byte	0x00, 0xf5, 0x21, 0x00


	//----- nvinfo : EIATTR_KPARAM_INFO
	.align		4
.L_31:
        /*0018*/ 	.byte	0x04, 0x17
        /*001a*/ 	.short	(.L_33 - .L_32)
.L_32:
        /*001c*/ 	.word	0x00000000
        /*0020*/ 	.short	0x0003
        /*0022*/ 	.short	0x000c
        /*0024*/ 	.byte	0x00, 0xf0, 0x11, 0x00


	//----- nvinfo : EIATTR_KPARAM_INFO
	.align		4
.L_33:
        /*0028*/ 	.byte	0x04, 0x17
        /*002a*/ 	.short	(.L_35 - .L_34)
.L_34:
        /*002c*/ 	.word	0x00000000
        /*0030*/ 	.short	0x0002
        /*0032*/ 	.short	0x0008
        /*0034*/ 	.byte	0x00, 0xf0, 0x11, 0x00


	//----- nvinfo : EIATTR_KPARAM_INFO
	.align		4
.L_35:
        /*0038*/ 	.byte	0x04, 0x17
        /*003a*/ 	.short	(.L_37 - .L_36)
.L_36:
        /*003c*/ 	.word	0x00000000
        /*0040*/ 	.short	0x0001
        /*0042*/ 	.short	0x0004
        /*0044*/ 	.byte	0x00, 0xf0, 0x11, 0x00


	//----- nvinfo : EIATTR_KPARAM_INFO
	.align		4
.L_37:
        /*0048*/ 	.byte	0x04, 0x17
        /*004a*/ 	.short	(.L_39 - .L_38)
.L_38:
        /*004c*/ 	.word	0x00000000
        /*0050*/ 	.short	0x0000
        /*0052*/ 	.short	0x0000
        /*0054*/ 	.byte	0x00, 0xf0, 0x11, 0x00


	//----- nvinfo : EIATTR_SPARSE_MMA_MASK
	.align		4
.L_39:
        /*0058*/ 	.byte	0x03, 0x50
        /*005a*/ 	.short	0x0000


	//----- nvinfo : EIATTR_MAXREG_COUNT
	.align		4
        /*005c*/ 	.byte	0x03, 0x1b
        /*005e*/ 	.short	0x00ff


	//----- nvinfo : EIATTR_MERCURY_ISA_VERSION
	.align		4
        /*0060*/ 	.byte	0x03, 0x5f
        /*0062*/ 	.short	0x0101


	//----- nvinfo : EIATTR_VRC_CTA_INIT_COUNT
	.align		4
        /*0064*/ 	.byte	0x02, 0x4a
	.zero		1
	.zero		1


	//----- nvinfo : EIATTR_EXIT_INSTR_OFFSETS
	.align		4
        /*0068*/ 	.byte	0x04, 0x1c
        /*006a*/ 	.short	(.L_41 - .L_40)


	//   ....[0]....
.L_40:
        /*006c*/ 	.word	0x00000220


	//----- nvinfo : EIATTR_CRS_STACK_SIZE
	.align		4
.L_41:
        /*0070*/ 	.byte	0x04, 0x1e
        /*0072*/ 	.short	(.L_43 - .L_42)
.L_42:
        /*0074*/ 	.word	0x00000000


	//----- nvinfo : EIATTR_CBANK_PARAM_SIZE
	.align		4
.L_43:
        /*0078*/ 	.byte	0x03, 0x19
        /*007a*/ 	.short	0x0018


	//----- nvinfo : EIATTR_PARAM_CBANK
	.align		4
        /*007c*/ 	.byte	0x04, 0x0a
        /*007e*/ 	.short	(.L_45 - .L_44)
	.align		4
.L_44:
        /*0080*/ 	.word	index@(.nv.constant0._Z11calculatePIifffPf)
        /*0084*/ 	.short	0x0380
        /*0086*/ 	.short	0x0018


	//----- nvinfo : EIATTR_SW_WAR
	.align		4
.L_45:
        /*0088*/ 	.byte	0x04, 0x36
        /*008a*/ 	.short	(.L_47 - .L_46)
.L_46:
        /*008c*/ 	.word	0x00000008
.L_47:


//--------------------- .nv.callgraph             --------------------------
	.section	.nv.callgraph,"",@"SHT_CUDA_CALLGRAPH"
	.align	4
	.sectionentsize	8
	.align		4
        /*0000*/ 	.word	0x00000000
	.align		4
        /*0004*/ 	.word	0xffffffff
	.align		4
        /*0008*/ 	.word	0x00000000
	.align		4
        /*000c*/ 	.word	0xfffffffe
	.align		4
        /*0010*/ 	.word	0x00000000
	.align		4
        /*0014*/ 	.word	0xfffffffd
	.align		4
        /*0018*/ 	.word	0x00000000
	.align		4
        /*001c*/ 	.word	0xfffffffc


//--------------------- .text._Z14calculateDzetaPff --------------------------
	.section	.text._Z14calculateDzetaPff,"ax",@progbits
	.align	128
        .global         _Z14calculateDzetaPff
        .type           _Z14calculateDzetaPff,@function
        .size           _Z14calculateDzetaPff,(.L_x_9 - _Z14calculateDzetaPff)
        .other          _Z14calculateDzetaPff,@"STO_CUDA_ENTRY STV_DEFAULT"
_Z14calculateDzetaPff:
.text._Z14calculateDzetaPff:
[----:B------:R-:W-:Y:S01]  /*0000*/  LDC R1, c[0x0][0x37c] ;  /* 0x0000df00ff017b82 */ /* 0x000fe20000000800 */
[----:B------:R-:W0:Y:S07]  /*0010*/  S2R R5, SR_TID.X ;  /* 0x0000000000057919 */ /* 0x000e2e0000002100 */
[----:B------:R-:W1:Y:S01]  /*0020*/  S2UR UR4, SR_CTAID.X ;  /* 0x00000000000479c3 */ /* 0x000e620000002500 */
[----:B------:R-:W2:Y:S01]  /*0030*/  LDCU.64 UR6, c[0x0][0x358] ;  /* 0x00006b00ff0677ac */ /* 0x000ea20008000a00 */
[----:B------:R-:W-:Y:S01]  /*0040*/  BSSY.RECONVERGENT B0, `(.L_x_0) ;  /* 0x000004f000007945 */ /* 0x000fe20003800200 */
[----:B------:R-:W-:-:S05]  /*0050*/  HFMA2 R7, -RZ, RZ, 1.875, 0 ;  /* 0x3f800000ff077431 */ /* 0x000fca00000001ff */
[----:B------:R-:W3:Y:S08]  /*0060*/  LDC R0, c[0x0][0x388] ;  /* 0x0000e200ff007b82 */ /* 0x000ef00000000800 */
[----:B------:R-:W4:Y:S01]  /*0070*/  LDC.64 R2, c[0x0][0x380] ;  /* 0x0000e000ff027b82 */ /* 0x000f220000000a00 */
[----:B-1----:R-:W-:-:S06]  /*0080*/  USHF.L.U32 UR4, UR4, 0xa, URZ ;  /* 0x0000000a04047899 */ /* 0x002fcc00080006ff */
[----:B0-----:R-:W-:-:S04]  /*0090*/  LOP3.LUT P0, R5, RZ, UR4, R5, 0xee, !PT ;  /* 0x00000004ff057c12 */ /* 0x001fc8000f80ee05 */
[----:B---3--:R-:W-:Y:S01]  /*00a0*/  FSETP.EQ.OR P0, PT, R0, RZ, !P0 ;  /* 0x000000ff0000720b */ /* 0x008fe20004702400 */
[----:B----4-:R-:W-:-:S12]  /*00b0*/  IMAD.WIDE.U32 R2, R5, 0x4, R2 ;  /* 0x0000000405027825 */ /* 0x010fd800078e0002 */
[----:B--2---:R-:W-:Y:S05]  /*00c0*/  @P0 BRA `(.L_x_1) ;  /* 0x0000000400180947 */ /* 0x004fea0003800000 */
[----:B------:R-:W-:Y:S02]  /*00d0*/  IADD3 R4, PT, PT, R5, 0x1, RZ ;  /* 0x0000000105047810 */ /* 0x000fe40007ffe0ff */
[----:B------:R-:W-:Y:S02]  /*00e0*/  FSETP.NAN.AND P0, PT, |R0|, |R0|, PT ;  /* 0x400000000000720b */ /* 0x000fe40003f08200 */
[----:B------:R-:W-:-:S04]  /*00f0*/  I2FP.F32.U32 R5, R4 ;  /* 0x0000000400057245 */ /* 0x000fc80000201000 */
[----:B------:R-:W-:-:S13]  /*0100*/  FSETP.NUM.AND P0, PT, |R5|, |R5|, !P0 ;  /* 0x400000050500720b */ /* 0x000fda0004707200 */
[----:B------:R-:W-:Y:S01]  /*0110*/  @!P0 FADD R7, R5, -R0 ;  /* 0x8000000005078221 */ /* 0x000fe20000000000 */
[----:B------:R-:W-:Y:S06]  /*0120*/  @!P0 BRA `(.L_x_1) ;  /* 0x0000000400008947 */ /* 0x000fec0003800000 */
[C---:B------:R-:W-:Y:S01]  /*0130*/  FMUL R6, |R5|.reuse, 16777216 ;  /* 0x4b80000005067820 */ /* 0x040fe20000400200 */
[----:B------:R-:W-:Y:S02]  /*0140*/  FSETP.GEU.AND P0, PT, |R5|, 1.175494350822287508e-38, PT ;  /* 0x008000000500780b */ /* 0x000fe40003f0e200 */
[----:B------:R-:W-:Y:S02]  /*0150*/  MOV R14, 0x3a2c32e4 ;  /* 0x3a2c32e4000e7802 */ /* 0x000fe40000000f00 */
[----:B------:R-:W-:-:S04]  /*0160*/  FSEL R6, R6, |R5|, !P0 ;  /* 0x4000000506067208 */ /* 0x000fc80004000000 */
[----:B------:R-:W-:-:S04]  /*0170*/  IADD3 R7, PT, PT, R6, -0x3f3504f3, RZ ;  /* 0xc0cafb0d06077810 */ /* 0x000fc80007ffe0ff */
[----:B------:R-:W-:-:S04]  /*0180*/  LOP3.LUT R7, R7, 0xff800000, RZ, 0xc0, !PT ;  /* 0xff80000007077812 */ /* 0x000fc800078ec0ff */
[-C--:B------:R-:W-:Y:S02]  /*0190*/  IADD3 R6, PT, PT, R6, -R7.reuse, RZ ;  /* 0x8000000706067210 */ /* 0x080fe40007ffe0ff */
[----:B------:R-:W-:-:S03]  /*01a0*/  I2FP.F32.S32 R7, R7 ;  /* 0x0000000700077245 */ /* 0x000fc60000201400 */
[C---:B------:R-:W-:Y:S01]  /*01b0*/  FADD R9, R6.reuse, 1 ;  /* 0x3f80000006097421 */ /* 0x040fe20000000000 */
[----:B------:R-:W-:Y:S01]  /*01c0*/  FADD R8, R6, -1 ;  /* 0xbf80000006087421 */ /* 0x000fe20000000000 */
[----:B------:R-:W-:Y:S02]  /*01d0*/  FSEL R6, RZ, -24, P0 ;  /* 0xc1c00000ff067808 */ /* 0x000fe40000000000 */
[----:B------:R-:W-:Y:S01]  /*01e0*/  FSETP.NEU.AND P0, PT, |R5|, +INF , PT ;  /* 0x7f8000000500780b */ /* 0x000fe20003f0d200 */
[----:B------:R-:W-:Y:S01]  /*01f0*/  FADD R10, R8, R8 ;  /* 0x00000008080a7221 */ /* 0x000fe20000000000 */
[----:B------:R-:W0:Y:S01]  /*0200*/  MUFU.RCP R9, R9 ;  /* 0x0000000900097308 */ /* 0x000e220000001000 */
[----:B------:R-:W-:Y:S01]  /*0210*/  FFMA R7, R7, 1.1920928955078125e-07, R6 ;  /* 0x3400000007077823 */ /* 0x000fe20000000006 */
[----:B------:R-:W-:-:S04]  /*0220*/  ISETP.NE.AND P0, PT, R4, RZ, P0 ;  /* 0x000000ff0400720c */ /* 0x000fc80000705270 */
[----:B------:R-:W-:-:S09]  /*0230*/  FSETP.GT.AND P3, PT, R0, RZ, !P0 ;  /* 0x000000ff0000720b */ /* 0x000fd20004764000 */
[----:B------:R-:W-:Y:S01]  /*0240*/  @!P0 FADD R5, R5, R5 ;  /* 0x0000000505058221 */ /* 0x000fe20000000000 */
[----:B0-----:R-:W-:-:S04]  /*0250*/  FMUL R10, R9, R10 ;  /* 0x0000000a090a7220 */ /* 0x001fc80000400000 */
[----:B------:R-:W-:Y:S01]  /*0260*/  @P3 LOP3.LUT R5, R5, 0x7f800000, RZ, 0x3c, !PT ;  /* 0x7f80000005053812 */ /* 0x000fe200078e3cff */
[----:B------:R-:W-:Y:S01]  /*0270*/  FADD R12, R8, -R10 ;  /* 0x8000000a080c7221 */ /* 0x000fe20000000000 */
[C---:B------:R-:W-:Y:S01]  /*0280*/  FMUL R11, R10.reuse, R10 ;  /* 0x0000000a0a0b7220 */ /* 0x040fe20000400000 */
[----:B------:R-:W-:Y:S02]  /*0290*/  FFMA R6, R10, 1.4426950216293334961, R7 ;  /* 0x3fb8aa3b0a067823 */ /* 0x000fe40000000007 */
[----:B------:R-:W-:Y:S01]  /*02a0*/  FADD R13, R12, R12 ;  /* 0x0000000c0c0d7221 */ /* 0x000fe20000000000 */
[----:B------:R-:W-:Y:S01]  /*02b0*/  FFMA R12, R11, R14, 0.0032181653659790754318 ;  /* 0x3b52e7db0b0c7423 */ /* 0x000fe2000000000e */
[----:B------:R-:W-:Y:S02]  /*02c0*/  FADD R7, R7, -R6 ;  /* 0x8000000607077221 */ /* 0x000fe40000000000 */
[----:B------:R-:W-:Y:S01]  /*02d0*/  FFMA R8, R8, -R10, R13 ;  /* 0x8000000a08087223 */ /* 0x000fe2000000000d */
[----:B------:R-:W-:Y:S01]  /*02e0*/  FFMA R12, R11, R12, 0.018033718690276145935 ;  /* 0x3c93bb730b0c7423 */ /* 0x000fe2000000000c */
[----:B------:R-:W-:-:S02]  /*02f0*/  FFMA R7, R10, 1.4426950216293334961, R7 ;  /* 0x3fb8aa3b0a077823 */ /* 0x000fc40000000007 */
[----:B------:R-:W-:Y:S01]  /*0300*/  FMUL R8, R9, R8 ;  /* 0x0000000809087220 */ /* 0x000fe20000400000 */
[----:B------:R-:W-:-:S03]  /*0310*/  FFMA R12, R11, R12, 0.12022458761930465698 ;  /* 0x3df6384f0b0c7423 */ /* 0x000fc6000000000c */
[----:B------:R-:W-:Y:S01]  /*0320*/  FFMA R7, R8, 1.4426950216293334961, R7 ;  /* 0x3fb8aa3b08077823 */ /* 0x000fe20000000007 */
[----:B------:R-:W-:-:S03]  /*0330*/  FMUL R11, R11, R12 ;  /* 0x0000000c0b0b7220 */ /* 0x000fc60000400000 */
[----:B------:R-:W-:Y:S01]  /*0340*/  FFMA R9, R10, 1.9251366722983220825e-08, R7 ;  /* 0x32a55e340a097823 */ /* 0x000fe20000000007 */
[----:B------:R-:W-:-:S04]  /*0350*/  FMUL R7, R11, 3 ;  /* 0x404000000b077820 */ /* 0x000fc80000400000 */
[----:B------:R-:W-:-:S04]  /*0360*/  FFMA R8, R8, R7, R9 ;  /* 0x0000000708087223 */ /* 0x000fc80000000009 */
[----:B------:R-:W-:-:S04]  /*0370*/  FFMA R11, R10, R11, R8 ;  /* 0x0000000b0a0b7223 */ /* 0x000fc80000000008 */
[----:B------:R-:W-:-:S04]  /*0380*/  FADD R7, R6, R11 ;  /* 0x0000000b06077221 */ /* 0x000fc80000000000 */
[----:B------:R-:W-:Y:S01]  /*0390*/  FMUL R8, R7, -R0 ;  /* 0x8000000007087220 */ /* 0x000fe20000400000 */
[----:B------:R-:W-:-:S03]  /*03a0*/  FADD R6, -R6, R7 ;  /* 0x0000000706067221 */ /* 0x000fc60000000100 */
[----:B------:R-:W0:Y:S01]  /*03b0*/  FRND R9, R8 ;  /* 0x0000000800097307 */ /* 0x000e220000201000 */
[----:B------:R-:W-:Y:S01]  /*03c0*/  FADD R6, R11, -R6 ;  /* 0x800000060b067221 */ /* 0x000fe20000000000 */
[-C--:B------:R-:W-:Y:S01]  /*03d0*/  FFMA R7, R7, -R0.reuse, -R8 ;  /* 0x8000000007077223 */ /* 0x080fe20000000808 */
[----:B------:R-:W-:Y:S01]  /*03e0*/  HFMA2 R11, -RZ, RZ, 0.64013671875, -15.109375 ;  /* 0x391fcb8eff0b7431 */ /* 0x000fe200000001ff */
[----:B------:R-:W-:Y:S02]  /*03f0*/  FSETP.GEU.AND P2, PT, R8, RZ, PT ;  /* 0x000000ff0800720b */ /* 0x000fe40003f4e000 */
[----:B------:R-:W-:Y:S01]  /*0400*/  FFMA R7, R6, -R0, R7 ;  /* 0x8000000006077223 */ /* 0x000fe20000000007 */
[----:B0-----:R-:W-:Y:S01]  /*0410*/  FADD R6, R8, -R9 ;  /* 0x8000000908067221 */ /* 0x001fe20000000000 */
[----:B------:R-:W-:-:S03]  /*0420*/  FSETP.GT.AND P1, PT, R9, RZ, PT ;  /* 0x000000ff0900720b */ /* 0x000fc60003f24000 */
[----:B------:R-:W-:Y:S01]  /*0430*/  FADD R6, R6, R7 ;  /* 0x0000000706067221 */ /* 0x000fe20000000000 */
[----:B------:R-:W-:Y:S02]  /*0440*/  SEL R4, RZ, 0x83000000, P1 ;  /* 0x83000000ff047807 */ /* 0x000fe40000800000 */
[----:B------:R-:W-:Y:S01]  /*0450*/  FSETP.GT.AND P1, PT, |R8|, 152, PT ;  /* 0x431800000800780b */ /* 0x000fe20003f24200 */
[----:B------:R-:W-:Y:S01]  /*0460*/  FFMA R7, R6, R11, 0.0013391353422775864601 ;  /* 0x3aaf85ed06077423 */ /* 0x000fe2000000000b */
[----:B------:R-:W-:-:S03]  /*0470*/  IADD3 R0, PT, PT, R4, 0x7f000000, RZ ;  /* 0x7f00000004007810 */ /* 0x000fc60007ffe0ff */
[C---:B------:R-:W-:Y:S02]  /*0480*/  FFMA R11, R6.reuse, R7, 0.0096188392490148544312 ;  /* 0x3c1d9856060b7423 */ /* 0x040fe40000000007 */
[----:B------:R-:W0:Y:S02]  /*0490*/  F2I.NTZ R7, R8 ;  /* 0x0000000800077305 */ /* 0x000e240000203100 */
[----:B------:R-:W-:-:S04]  /*04a0*/  FFMA R11, R6, R11, 0.055503588169813156128 ;  /* 0x3d6357bb060b7423 */ /* 0x000fc8000000000b */
[----:B------:R-:W-:-:S04]  /*04b0*/  FFMA R11, R6, R11, 0.24022644758224487305 ;  /* 0x3e75fdec060b7423 */ /* 0x000fc8000000000b */
[----:B------:R-:W-:-:S04]  /*04c0*/  FFMA R11, R6, R11, 0.69314718246459960938 ;  /* 0x3f317218060b7423 */ /* 0x000fc8000000000b */
[----:B------:R-:W-:Y:S01]  /*04d0*/  FFMA R11, R6, R11, 1 ;  /* 0x3f800000060b7423 */ /* 0x000fe2000000000b */
[----:B0-----:R-:W-:Y:S02]  /*04e0*/  LEA R4, R7, -R4, 0x17 ;  /* 0x8000000407047211 */ /* 0x001fe400078eb8ff */
[----:B------:R-:W-:Y:S01]  /*04f0*/  FSEL R7, RZ, +INF , !P2 ;  /* 0x7f800000ff077808 */ /* 0x000fe20005000000 */
[----:B------:R-:W-:-:S04]  /*0500*/  FMUL R11, R0, R11 ;  /* 0x0000000b000b7220 */ /* 0x000fc80000400000 */
[----:B------:R-:W-:Y:S01]  /*0510*/  @!P1 FMUL R7, R4, R11 ;  /* 0x0000000b04079220 */ /* 0x000fe20000400000 */
[----:B------:R-:W-:-:S07]  /*0520*/  @!P0 MOV R7, R5 ;  /* 0x0000000500078202 */ /* 0x000fce0000000f00 */
.L_x_1:
[----:B------:R-:W-:Y:S05]  /*0530*/  BSYNC.RECONVERGENT B0 ;  /* 0x0000000000007941 */ /* 0x000fea0003800200 */
.L_x_0:
[----:B------:R-:W-:Y:S01]  /*0540*/  STG.E desc[UR6][R2.64], R7 ;  /* 0x0000000702007986 */ /* 0x000fe2000c101906 */
[----:B------:R-:W-:Y:S05]  /*0550*/  EXIT ;  /* 0x000000000000794d */ /* 0x000fea0003800000 */
.L_x_2:
[----:B------:R-:W-:-:S00]  /*0560*/  BRA `(.L_x_2) ;  /* 0xfffffffc00fc7947 */ /* 0x000fc0000383ffff */
[----:B------:R-:W-:-:S00]  /*0570*/  NOP ;  /* 0x0000000000007918 */ /* 0x000fc00000000000 */
        /* <DEDUP_REMOVED lines=8> */
.L_x_9:


//--------------------- .text._Z11calculatePIifffPf --------------------------
	.section	.text._Z11calculatePIifffPf,"ax",@progbits
	.align	128
        .global         _Z11calculatePIifffPf
        .type           _Z11calculatePIifffPf,@function
        .size           _Z11calculatePIifffPf,(.L_x_8 - _Z11calculatePIifffPf)
        .other          _Z11calculatePIifffPf,@"STO_CUDA_ENTRY STV_DEFAULT"
_Z11calculatePIifffPf:
.text._Z11calculatePIifffPf:
[----:B------:R-:W-:Y:S01]  /*0000*/  LDC R1, c[0x0][0x37c] ;  /* 0x0000df00ff017b82 */ /* 0x000fe20000000800 */
[----:B------:R-:W0:Y:S07]  /*0010*/  S2R R2, SR_TID.X ;  /* 0x0000000000027919 */ /* 0x000e2e0000002100 */
[----:B------:R-:W0:Y:S01]  /*0020*/  S2UR UR5, SR_CTAID.X ;  /* 0x00000000000579c3 */ /* 0x000e220000002500 */
[----:B------:R-:W1:Y:S01]  /*0030*/  LDCU UR4, c[0x0][0x384] ;  /* 0x00007080ff0477ac */ /* 0x000e620008000800 */
[----:B------:R-:W-:Y:S01]  /*0040*/  BSSY.RECONVERGENT B0, `(.L_x_3) ;  /* 0x0000018000007945 */ /* 0x000fe20003800200 */
[----:B------:R-:W2:Y:S05]  /*0050*/  LDCU UR6, c[0x0][0x38c] ;  /* 0x00007180ff0677ac */ /* 0x000eaa0008000800 */
[----:B------:R-:W0:Y:S01]  /*0060*/  LDC R3, c[0x0][0x360] ;  /* 0x0000d800ff037b82 */ /* 0x000e220000000800 */
[----:B-1----:R-:W-:Y:S08]  /*0070*/  F2F.F64.F32 R4, UR4 ;  /* 0x0000000400047d10 */ /* 0x002ff00008201800 */
[----:B--2---:R-:W-:Y:S01]  /*0080*/  F2F.F64.F32 R6, UR6 ;  /* 0x0000000600067d10 */ /* 0x004fe20008201800 */
[----:B------:R-:W1:Y:S01]  /*0090*/  LDCU.64 UR6, c[0x0][0x358] ;  /* 0x00006b00ff0677ac */ /* 0x000e620008000a00 */
[----:B0-----:R-:W-:-:S06]  /*00a0*/  IMAD R0, R3, UR5, R2 ;  /* 0x0000000503007c24 */ /* 0x001fcc000f8e0202 */
[----:B------:R-:W0:Y:S02]  /*00b0*/  I2F.F64.U32 R8, R0 ;  /* 0x0000000000087312 */ /* 0x000e240000201800 */
[----:B0-----:R-:W-:-:S08]  /*00c0*/  DADD R8, R8, 0.5 ;  /* 0x3fe0000008087429 */ /* 0x001fd00000000000 */
[----:B------:R-:W-:-:S10]  /*00d0*/  DFMA R4, R6, R8, R4 ;  /* 0x000000080604722b */ /* 0x000fd40000000004 */
[----:B------:R-:W0:Y:S02]  /*00e0*/  F2F.F32.F64 R4, R4 ;  /* 0x0000000400047310 */ /* 0x000e240000301000 */
[----:B0-----:R-:W-:-:S06]  /*00f0*/  FFMA R0, -R4, R4, 1 ;  /* 0x3f80000004007423 */ /* 0x001fcc0000000104 */
[----:B------:R0:W2:Y:S01]  /*0100*/  MUFU.RSQ R3, R0 ;  /* 0x0000000000037308 */ /* 0x0000a20000001400 */
[----:B------:R-:W-:-:S04]  /*0110*/  IADD3 R6, PT, PT, R0, -0xd000000, RZ ;  /* 0xf300000000067810 */ /* 0x000fc80007ffe0ff */
[----:B------:R-:W-:-:S13]  /*0120*/  ISETP.GT.U32.AND P0, PT, R6, 0x727fffff, PT ;  /* 0x727fffff0600780c */ /* 0x000fda0003f04070 */
[----:B012---:R-:W-:Y:S05]  /*0130*/  @!P0 BRA `(.L_x_4) ;  /* 0x0000000000108947 */ /* 0x007fea0003800000 */
[----:B------:R-:W-:-:S07]  /*0140*/  MOV R8, 0x160 ;  /* 0x0000016000087802 */ /* 0x000fce0000000f00 */
[----:B------:R-:W-:Y:S05]  /*0150*/  CALL.REL.NOINC `($__internal_0_$__cuda_sm20_sqrt_rn_f32_slowpath) ;  /* 0x0000000000347944 */ /* 0x000fea0003c00000 */
[----:B------:R-:W-:Y:S01]  /*0160*/  MOV R7, R3 ;  /* 0x0000000300077202 */ /* 0x000fe20000000f00 */
[----:B------:R-:W-:Y:S06]  /*0170*/  BRA `(.L_x_5) ;  /* 0x0000000000107947 */ /* 0x000fec0003800000 */
.L_x_4:
[----:B------:R-:W-:Y:S01]  /*0180*/  FMUL.FTZ R7, R0, R3 ;  /* 0x0000000300077220 */ /* 0x000fe20000410000 */
[----:B------:R-:W-:-:S03]  /*0190*/  FMUL.FTZ R3, R3, 0.5 ;  /* 0x3f00000003037820 */ /* 0x000fc60000410000 */
[----:B------:R-:W-:-:S04]  /*01a0*/  FFMA R0, -R7, R7, R0 ;  /* 0x0000000707007223 */ /* 0x000fc80000000100 */
[----:B------:R-:W-:-:S07]  /*01b0*/  FFMA R7, R0, R3, R7 ;  /* 0x0000000300077223 */ /* 0x000fce0000000007 */
.L_x_5:
[----:B------:R-:W-:Y:S05]  /*01c0*/  BSYNC.RECONVERGENT B0 ;  /* 0x0000000000007941 */ /* 0x000fea0003800200 */
.L_x_3:
[----:B------:R-:W0:Y:S01]  /*01d0*/  LDC.64 R4, c[0x0][0x390] ;  /* 0x0000e400ff047b82 */ /* 0x000e220000000a00 */
[----:B------:R-:W-:-:S06]  /*01e0*/  USHF.L.U32 UR4, UR5, 0xa, URZ ;  /* 0x0000000a05047899 */ /* 0x000fcc00080006ff */
[----:B------:R-:W-:-:S05]  /*01f0*/  LOP3.LUT R3, R2, UR4, RZ, 0xfc, !PT ;  /* 0x0000000402037c12 */ /* 0x000fca000f8efcff */
[----:B0-----:R-:W-:-:S05]  /*0200*/  IMAD.WIDE.U32 R2, R3, 0x4, R4 ;  /* 0x0000000403027825 */ /* 0x001fca00078e0004 */
[----:B------:R-:W-:Y:S01]  /*0210*/  STG.E desc[UR6][R2.64], R7 ;  /* 0x0000000702007986 */ /* 0x000fe2000c101906 */
[----:B------:R-:W-:Y:S05]  /*0220*/  EXIT ;  /* 0x000000000000794d */ /* 0x000fea0003800000 */
        .weak           $__internal_0_$__cuda_sm20_sqrt_rn_f32_slowpath
        .type           $__internal_0_$__cuda_sm20_sqrt_rn_f32_slowpath,@function
        .size           $__internal_0_$__cuda_sm20_sqrt_rn_f32_slowpath,(.L_x_8 - $__internal_0_$__cuda_sm20_sqrt_rn_f32_slowpath)
$__internal_0_$__cuda_sm20_sqrt_rn_f32_slowpath:
[----:B------:R-:W-:-:S13]  /*0230*/  LOP3.LUT P0, RZ, R0, 0x7fffffff, RZ, 0xc0, !PT ;  /* 0x7fffffff00ff7812 */ /* 0x000fda000780c0ff */
[----:B------:R-:W-:Y:S01]  /*0240*/  @!P0 MOV R3, R0 ;  /* 0x0000000000038202 */ /* 0x000fe20000000f00 */
[----:B------:R-:W-:Y:S06]  /*0250*/  @!P0 BRA `(.L_x_6) ;  /* 0x0000000000408947 */ /* 0x000fec0003800000 */
[----:B------:R-:W-:-:S13]  /*0260*/  FSETP.GEU.FTZ.AND P0, PT, R0, RZ, PT ;  /* 0x000000ff0000720b */ /* 0x000fda0003f1e000 */
[----:B------:R-:W-:Y:S01]  /*0270*/  @!P0 MOV R3, 0x7fffffff ;  /* 0x7fffffff00038802 */ /* 0x000fe20000000f00 */
[----:B------:R-:W-:Y:S06]  /*0280*/  @!P0 BRA `(.L_x_6) ;  /* 0x0000000000348947 */ /* 0x000fec0003800000 */
[----:B------:R-:W-:-:S13]  /*0290*/  FSETP.GTU.FTZ.AND P0, PT, |R0|, +INF , PT ;  /* 0x7f8000000000780b */ /* 0x000fda0003f1c200 */
[----:B------:R-:W-:Y:S01]  /*02a0*/  @P0 FADD.FTZ R3, R0, 1 ;  /* 0x3f80000000030421 */ /* 0x000fe20000010000 */
[----:B------:R-:W-:Y:S06]  /*02b0*/  @P0 BRA `(.L_x_6) ;  /* 0x0000000000280947 */ /* 0x000fec0003800000 */
[----:B------:R-:W-:-:S13]  /*02c0*/  FSETP.NEU.FTZ.AND P0, PT, |R0|, +INF , PT ;  /* 0x7f8000000000780b */ /* 0x000fda0003f1d200 */
[----:B------:R-:W-:-:S04]  /*02d0*/  @P0 FFMA R4, R0, 1.84467440737095516160e+19, RZ ;  /* 0x5f80000000040823 */ /* 0x000fc800000000ff */
[----:B------:R-:W0:Y:S02]  /*02e0*/  @P0 MUFU.RSQ R3, R4 ;  /* 0x0000000400030308 */ /* 0x000e240000001400 */
[----:B0-----:R-:W-:Y:S01]  /*02f0*/  @P0 FMUL.FTZ R5, R4, R3 ;  /* 0x0000000304050220 */ /* 0x001fe20000410000 */
[----:B------:R-:W-:Y:S01]  /*0300*/  @P0 FMUL.FTZ R7, R3, 0.5 ;  /* 0x3f00000003070820 */ /* 0x000fe20000410000 */
[----:B------:R-:W-:Y:S02]  /*0310*/  @!P0 MOV R3, R0 ;  /* 0x0000000000038202 */ /* 0x000fe40000000f00 */
[----:B------:R-:W-:-:S04]  /*0320*/  @P0 FADD.FTZ R6, -R5, -RZ ;  /* 0x800000ff05060221 */ /* 0x000fc80000010100 */
[----:B------:R-:W-:-:S04]  /*0330*/  @P0 FFMA R6, R5, R6, R4 ;  /* 0x0000000605060223 */ /* 0x000fc80000000004 */
[----:B------:R-:W-:-:S04]  /*0340*/  @P0 FFMA R6, R6, R7, R5 ;  /* 0x0000000706060223 */ /* 0x000fc80000000005 */
[----:B------:R-:W-:-:S07]  /*0350*/  @P0 FMUL.FTZ R3, R6, 2.3283064365386962891e-10 ;  /* 0x2f80000006030820 */ /* 0x000fce0000410000 */
.L_x_6:
[----:B------:R-:W-:Y:S01]  /*0360*/  HFMA2 R5, -RZ, RZ, 0, 0 ;  /* 0x00000000ff057431 */ /* 0x000fe200000001ff */
[----:B------:R-:W-:-:S04]  /*0370*/  MOV R4, R8 ;  /* 0x0000000800047202 */ /* 0x000fc80000000f00 */
[----:B------:R-:W-:Y:S05]  /*0380*/  RET.REL.NODEC R4 `(_Z11calculatePIifffPf) ;  /* 0xfffffffc041c7950 */ /* 0x000fea0003c3ffff */
.L_x_7:
        /* <DEDUP_REMOVED lines=15> */
.L_x_8:


//--------------------- .nv.shared.reserved.0     --------------------------
	.section	.nv.shared.reserved.0,"aw",@nobits
	.weak		__nv_reservedSMEM_offset_0_alias
	.size		__nv_reservedSMEM_offset_0_alias, 0, 64
	.other		__nv_reservedSMEM_offset_0_alias,@"STO_CUDA_RESERVED_SHARED STV_DEFAULT"
__nv_reservedSMEM_offset_0_alias:
	.zero		0
	.zero		64


//--------------------- .nv.constant0._Z14calculateDzetaPff --------------------------
	.section	.nv.constant0._Z14calculateDzetaPff,"a",@progbits
	.sectionflags	@""
	.align	4
.nv.constant0._Z14calculateDzetaPff:
	.zero		908


//--------------------- .nv.constant0._Z11calculatePIifffPf --------------------------
	.section	.nv.constant0._Z11calculatePIifffPf,"a",@progbits
	.sectionflags	@""
	.align	4
.nv.constant0._Z11calculatePIifffPf:
	.zero		920


//--------------------- SYMBOLS --------------------------

	.type		.nv.reservedSmem.offset0,@object
	.size		.nv.reservedSmem.offset0,0x4
